//
// Generated by NVIDIA NVVM Compiler
//
// Compiler Build ID: CL-36424714
// Cuda compilation tools, release 13.0, V13.0.88
// Based on NVVM 20.0.0
//

.version 9.0
.target sm_100
.address_size 64

	// .globl	_Z4sortPi
// _ZZ4sortPiE10swappedOdd has been demoted
// _ZZ4sortPiE11swappedEven has been demoted

.visible .entry _Z4sortPi(
	.param .u64 .ptr .align 1 _Z4sortPi_param_0
)
{
	.reg .pred 	%p<10>;
	.reg .b16 	%rs<11>;
	.reg .b32 	%r<9>;
	.reg .b64 	%rd<5>;
	// demoted variable
	.shared .align 1 .u8 _ZZ4sortPiE10swappedOdd;
	// demoted variable
	.shared .align 1 .u8 _ZZ4sortPiE11swappedEven;
	ld.param.u64 	%rd2, [_Z4sortPi_param_0];
	cvta.to.global.u64 	%rd3, %rd2;
	bar.sync 	0;
	mov.b16 	%rs1, 1;
	st.shared.u8 	[_ZZ4sortPiE11swappedEven], %rs1;
	st.shared.u8 	[_ZZ4sortPiE10swappedOdd], %rs1;
	mov.u32 	%r1, %tid.x;
	mov.u32 	%r7, %ntid.x;
	shr.u32 	%r2, %r7, 1;
	shl.b32 	%r8, %r1, 1;
	mul.wide.u32 	%rd4, %r8, 4;
	add.s64 	%rd1, %rd3, %rd4;
	mov.pred 	%p9, 0;
$L__BB0_1:
	@%p9 bra 	$L__BB0_5;
	setp.ge.u32 	%p4, %r1, %r2;
	mov.b16 	%rs2, 0;
	st.shared.u8 	[_ZZ4sortPiE11swappedEven], %rs2;
	bar.sync 	0;
	@%p4 bra 	$L__BB0_8;
	ld.global.u32 	%r3, [%rd1];
	ld.global.u32 	%r4, [%rd1+4];
	setp.le.s32 	%p5, %r3, %r4;
	@%p5 bra 	$L__BB0_8;
	st.global.u32 	[%rd1], %r4;
	st.global.u32 	[%rd1+4], %r3;
	mov.b16 	%rs3, 1;
	st.shared.u8 	[_ZZ4sortPiE11swappedEven], %rs3;
	bra.uni 	$L__BB0_8;
$L__BB0_5:
	setp.ge.u32 	%p6, %r1, %r2;
	mov.b16 	%rs4, 0;
	st.shared.u8 	[_ZZ4sortPiE10swappedOdd], %rs4;
	bar.sync 	0;
	@%p6 bra 	$L__BB0_8;
	ld.global.u32 	%r5, [%rd1+4];
	ld.global.u32 	%r6, [%rd1+8];
	setp.le.s32 	%p7, %r5, %r6;
	@%p7 bra 	$L__BB0_8;
	st.global.u32 	[%rd1+8], %r5;
	st.global.u32 	[%rd1+4], %r6;
	mov.b16 	%rs5, 1;
	st.shared.u8 	[_ZZ4sortPiE10swappedOdd], %rs5;
$L__BB0_8:
	bar.sync 	0;
	bar.sync 	0;
	ld.shared.u8 	%rs6, [_ZZ4sortPiE11swappedEven];
	ld.shared.u8 	%rs7, [_ZZ4sortPiE10swappedOdd];
	or.b16  	%rs9, %rs6, %rs7;
	and.b16  	%rs10, %rs9, 255;
	setp.ne.s16 	%p8, %rs10, 0;
	not.pred 	%p9, %p9;
	@%p8 bra 	$L__BB0_1;
	ret;

}


// ===== COMPILED SASS (sm_100) =====

	.target	sm_100

	.elftype	@"ET_EXEC"


//--------------------- .note.nv.tkinfo           --------------------------
	.section	.note.nv.tkinfo,"",@"SHT_NOTE"
	.sectionflags	@"SHF_NOTE_NV_TKINFO"
	.tkinfo
        /*0018*/ 	.word	0x00000002
        /*0030*/ 	.string	""
        /*0030*/ 	.string	"ptxas"
        /*0030*/ 	.string	"Cuda compilation tools, release 13.0, V13.0.88"
        /*0030*/ 	.string	"Build cuda_13.0.r13.0/compiler.36424714_0"
        /*0030*/ 	.string	"-arch sm_100 -m 64 "



//--------------------- .note.nv.cuinfo           --------------------------
	.section	.note.nv.cuinfo,"",@"SHT_NOTE"
	.sectionflags	@"SHF_NOTE_NV_CUINFO"
        /*0018*/ 	.short	0x0002
        /*001a*/ 	.short	0x0064
        /*001c*/ 	.short	0x0082
	.zero		2


//--------------------- .nv.info                  --------------------------
	.section	.nv.info,"",@"SHT_CUDA_INFO"
	.align	4


	//----- nvinfo : EIATTR_REGCOUNT
	.align		4
        /*0000*/ 	.byte	0x04, 0x2f
        /*0002*/ 	.short	(.L_1 - .L_0)
	.align		4
.L_0:
        /*0004*/ 	.word	index@(_Z4sortPi)
        /*0008*/ 	.word	0x00000009


	//----- nvinfo : EIATTR_FRAME_SIZE
	.align		4
.L_1:
        /*000c*/ 	.byte	0x04, 0x11
        /*000e*/ 	.short	(.L_3 - .L_2)
	.align		4
.L_2:
        /*0010*/ 	.word	index@(_Z4sortPi)
        /*0014*/ 	.word	0x00000000


	//----- nvinfo : EIATTR_MIN_STACK_SIZE
	.align		4
.L_3:
        /*0018*/ 	.byte	0x04, 0x12
        /*001a*/ 	.short	(.L_5 - .L_4)
	.align		4
.L_4:
        /*001c*/ 	.word	index@(_Z4sortPi)
        /*0020*/ 	.word	0x00000000
.L_5:


//--------------------- .nv.compat                --------------------------
	.section	.nv.compat,"",@"SHT_CUDA_COMPAT_INFO"
	.align	4
        /*0000*/ 	.byte	0x02, 0x09, 0x00, 0x00, 0x02, 0x02, 0x01, 0x00, 0x02, 0x05, 0x05, 0x00, 0x03, 0x07, 0x01, 0x01
        /*0010*/ 	.byte	0x02, 0x03, 0x00, 0x00, 0x02, 0x06, 0x01, 0x00, 0x04, 0x0b, 0x08, 0x00, 0x09, 0x00, 0x00, 0x00
        /*0020*/ 	.byte	0x00, 0x00, 0x00, 0x00


//--------------------- .nv.info._Z4sortPi        --------------------------
	.section	.nv.info._Z4sortPi,"",@"SHT_CUDA_INFO"
	.sectionflags	@""
	.align	4


	//----- nvinfo : EIATTR_CUDA_API_VERSION
	.align		4
        /*0000*/ 	.byte	0x04, 0x37
        /*0002*/ 	.short	(.L_7 - .L_6)
.L_6:
        /*0004*/ 	.word	0x00000082


	//----- nvinfo : EIATTR_KPARAM_INFO
	.align		4
.L_7:
        /*0008*/ 	.byte	0x04, 0x17
        /*000a*/ 	.short	(.L_9 - .L_8)
.L_8:
        /*000c*/ 	.word	0x00000000
        /*0010*/ 	.short	0x0000
        /*0012*/ 	.short	0x0000
        /*0014*/ 	.byte	0x00, 0xf5, 0x21, 0x00


	//----- nvinfo : EIATTR_SPARSE_MMA_MASK
	.align		4
.L_9:
        /*0018*/ 	.byte	0x03, 0x50
        /*001a*/ 	.short	0x0000


	//----- nvinfo : EIATTR_MAXREG_COUNT
	.align		4
        /*001c*/ 	.byte	0x03, 0x1b
        /*001e*/ 	.short	0x00ff


	//----- nvinfo : EIATTR_NUM_BARRIERS
	.align		4
        /*0020*/ 	.byte	0x02, 0x4c
        /*0022*/ 	.byte	0x01
	.zero		1


	//----- nvinfo : EIATTR_MERCURY_ISA_VERSION
	.align		4
        /*0024*/ 	.byte	0x03, 0x5f
        /*0026*/ 	.short	0x0101


	//----- nvinfo : EIATTR_VRC_CTA_INIT_COUNT
	.align		4
        /*0028*/ 	.byte	0x02, 0x4a
	.zero		1
	.zero		1


	//----- nvinfo : EIATTR_EXIT_INSTR_OFFSETS
	.align		4
        /*002c*/ 	.byte	0x04, 0x1c
        /*002e*/ 	.short	(.L_11 - .L_10)


	//   ....[0]....
.L_10:
        /*0030*/ 	.word	0x00000380


	//----- nvinfo : EIATTR_CRS_STACK_SIZE
	.align		4
.L_11:
        /*0034*/ 	.byte	0x04, 0x1e
        /*0036*/ 	.short	(.L_13 - .L_12)
.L_12:
        /*0038*/ 	.word	0x00000000


	//----- nvinfo : EIATTR_CBANK_PARAM_SIZE
	.align		4
.L_13:
        /*003c*/ 	.byte	0x03, 0x19
        /*003e*/ 	.short	0x0008


	//----- nvinfo : EIATTR_PARAM_CBANK
	.align		4
        /*0040*/ 	.byte	0x04, 0x0a
        /*0042*/ 	.short	(.L_15 - .L_14)
	.align		4
.L_14:
        /*0044*/ 	.word	index@(.nv.constant0._Z4sortPi)
        /*0048*/ 	.short	0x0380
        /*004a*/ 	.short	0x0008


	//----- nvinfo : EIATTR_SW_WAR
	.align		4
.L_15:
        /*004c*/ 	.byte	0x04, 0x36
        /*004e*/ 	.short	(.L_17 - .L_16)
.L_16:
        /*0050*/ 	.word	0x00000008
.L_17:


//--------------------- .nv.callgraph             --------------------------
	.section	.nv.callgraph,"",@"SHT_CUDA_CALLGRAPH"
	.align	4
	.sectionentsize	8
	.align		4
        /*0000*/ 	.word	0x00000000
	.align		4
        /*0004*/ 	.word	0xffffffff
	.align		4
        /*0008*/ 	.word	0x00000000
	.align		4
        /*000c*/ 	.word	0xfffffffe
	.align		4
        /*0010*/ 	.word	0x00000000
	.align		4
        /*0014*/ 	.word	0xfffffffd
	.align		4
        /*0018*/ 	.word	0x00000000
	.align		4
        /*001c*/ 	.word	0xfffffffc


//--------------------- .text._Z4sortPi           --------------------------
	.section	.text._Z4sortPi,"ax",@progbits
	.align	128
        .global         _Z4sortPi
        .type           _Z4sortPi,@function
        .size           _Z4sortPi,(.L_x_5 - _Z4sortPi)
        .other          _Z4sortPi,@"STO_CUDA_ENTRY STV_DEFAULT"
_Z4sortPi:
.text._Z4sortPi:
[----:B------:R-:W-:Y:S08]  /*0000*/  LDC R1, c[0x0][0x37c] ;  /* 0x0000df00ff017b82 */ /* 0x000ff00000000800 */
[----:B------:R-:W0:Y:S08]  /*0010*/  S2UR UR5, SR_CgaCtaId ;  /* 0x00000000000579c3 */ /* 0x000e300000008800 */
[----:B------:R-:W-:Y:S01]  /*0020*/  BAR.SYNC.DEFER_BLOCKING 0x0 ;  /* 0x0000000000007b1d */ /* 0x000fe20000010000 */
[----:B------:R-:W-:Y:S01]  /*0030*/  IMAD.MOV.U32 R0, RZ, RZ, 0x1 ;  /* 0x00000001ff007424 */ /* 0x000fe200078e00ff */
[----:B------:R-:W-:-:S04]  /*0040*/  UPLOP3.LUT UP0, UPT, UPT, UPT, UPT, 0x40, 0x4 ;  /* 0x000000000004789c */ /* 0x000fc80003f0e870 */
[----:B------:R-:W-:Y:S02]  /*0050*/  UMOV UR4, 0x400 ;  /* 0x0000040000047882 */ /* 0x000fe40000000000 */
[----:B------:R-:W1:Y:S01]  /*0060*/  LDC.64 R2, c[0x0][0x380] ;  /* 0x0000e000ff027b82 */ /* 0x000e620000000a00 */
[----:B------:R-:W2:Y:S01]  /*0070*/  S2R R6, SR_TID.X ;  /* 0x0000000000067919 */ /* 0x000ea20000002100 */
[----:B------:R-:W3:Y:S01]  /*0080*/  LDCU.64 UR8, c[0x0][0x358] ;  /* 0x00006b00ff0877ac */ /* 0x000ee20008000a00 */
[----:B0-----:R-:W-:Y:S01]  /*0090*/  ULEA UR5, UR5, UR4, 0x18 ;  /* 0x0000000405057291 */ /* 0x001fe2000f8ec0ff */
[----:B------:R-:W0:Y:S08]  /*00a0*/  LDCU UR4, c[0x0][0x360] ;  /* 0x00006c00ff0477ac */ /* 0x000e300008000800 */
[----:B------:R4:W-:Y:S04]  /*00b0*/  STS.U8 [UR5+0x1], R0 ;  /* 0x00000100ff007988 */ /* 0x0009e80008000005 */
[----:B------:R4:W-:Y:S01]  /*00c0*/  STS.U8 [UR5], R0 ;  /* 0x00000000ff007988 */ /* 0x0009e20008000005 */
[----:B--2---:R-:W-:Y:S01]  /*00d0*/  IMAD.SHL.U32 R5, R6, 0x2, RZ ;  /* 0x0000000206057824 */ /* 0x004fe200078e00ff */
[----:B0-----:R-:W-:-:S03]  /*00e0*/  USHF.R.U32.HI UR4, URZ, 0x1, UR4 ;  /* 0x00000001ff047899 */ /* 0x001fc60008011604 */
[----:B-1-34-:R-:W-:-:S09]  /*00f0*/  IMAD.WIDE.U32 R2, R5, 0x4, R2 ;  /* 0x0000000405027825 */ /* 0x01afd200078e0002 */
.L_x_3:
[----:B------:R-:W-:Y:S04]  /*0100*/  BSSY.RECONVERGENT B0, `(.L_x_0) ;  /* 0x0000020000007945 */ /* 0x000fe80003800200 */
[----:B------:R-:W-:Y:S05]  /*0110*/  BRA.U UP0, `(.L_x_1) ;  /* 0x0000000100407547 */ /* 0x000fea000b800000 */
[----:B------:R-:W0:Y:S01]  /*0120*/  S2UR UR6, SR_CgaCtaId ;  /* 0x00000000000679c3 */ /* 0x000e220000008800 */
[----:B------:R-:W-:Y:S01]  /*0130*/  UMOV UR5, 0x400 ;  /* 0x0000040000057882 */ /* 0x000fe20000000000 */
[----:B------:R-:W-:Y:S01]  /*0140*/  ISETP.GE.U32.AND P0, PT, R6, UR4, PT ;  /* 0x0000000406007c0c */ /* 0x000fe2000bf06070 */
[----:B0-----:R-:W-:-:S09]  /*0150*/  ULEA UR5, UR6, UR5, 0x18 ;  /* 0x0000000506057291 */ /* 0x001fd2000f8ec0ff */
[----:B------:R-:W-:Y:S01]  /*0160*/  STS.U8 [UR5+0x1], RZ ;  /* 0x000001ffff007988 */ /* 0x000fe20008000005 */
[----:B------:R-:W-:Y:S06]  /*0170*/  BAR.SYNC.DEFER_BLOCKING 0x0 ;  /* 0x0000000000007b1d */ /* 0x000fec0000010000 */
[----:B------:R-:W-:Y:S05]  /*0180*/  @P0 BRA `(.L_x_2) ;  /* 0x00000000005c0947 */ /* 0x000fea0003800000 */
[----:B------:R-:W2:Y:S04]  /*0190*/  LDG.E R5, desc[UR8][R2.64] ;  /* 0x0000000802057981 */ /* 0x000ea8000c1e1900 */
[----:B------:R-:W2:Y:S02]  /*01a0*/  LDG.E R0, desc[UR8][R2.64+0x4] ;  /* 0x0000040802007981 */ /* 0x000ea4000c1e1900 */
[----:B--2---:R-:W-:-:S13]  /*01b0*/  ISETP.GT.AND P0, PT, R5, R0, PT ;  /* 0x000000000500720c */ /* 0x004fda0003f04270 */
[----:B------:R-:W-:Y:S05]  /*01c0*/  @!P0 BRA `(.L_x_2) ;  /* 0x00000000004c8947 */ /* 0x000fea0003800000 */
[----:B------:R-:W-:Y:S01]  /*01d0*/  IMAD.MOV.U32 R4, RZ, RZ, 0x1 ;  /* 0x00000001ff047424 */ /* 0x000fe200078e00ff */
[----:B------:R0:W-:Y:S04]  /*01e0*/  STG.E desc[UR8][R2.64], R0 ;  /* 0x0000000002007986 */ /* 0x0001e8000c101908 */
[----:B------:R0:W-:Y:S04]  /*01f0*/  STG.E desc[UR8][R2.64+0x4], R5 ;  /* 0x0000040502007986 */ /* 0x0001e8000c101908 */
[----:B------:R0:W-:Y:S01]  /*0200*/  STS.U8 [UR5+0x1], R4 ;  /* 0x00000104ff007988 */ /* 0x0001e20008000005 */
[----:B------:R-:W-:Y:S05]  /*0210*/  BRA `(.L_x_2) ;  /* 0x0000000000387947 */ /* 0x000fea0003800000 */
.L_x_1:
[----:B------:R-:W0:Y:S01]  /*0220*/  S2UR UR6, SR_CgaCtaId ;  /* 0x00000000000679c3 */ /* 0x000e220000008800 */
[----:B------:R-:W-:Y:S01]  /*0230*/  UMOV UR5, 0x400 ;  /* 0x0000040000057882 */ /* 0x000fe20000000000 */
[----:B------:R-:W-:Y:S01]  /*0240*/  ISETP.GE.U32.AND P0, PT, R6, UR4, PT ;  /* 0x0000000406007c0c */ /* 0x000fe2000bf06070 */
[----:B0-----:R-:W-:-:S09]  /*0250*/  ULEA UR5, UR6, UR5, 0x18 ;  /* 0x0000000506057291 */ /* 0x001fd2000f8ec0ff */
[----:B------:R-:W-:Y:S01]  /*0260*/  STS.U8 [UR5], RZ ;  /* 0x000000ffff007988 */ /* 0x000fe20008000005 */
[----:B------:R-:W-:Y:S06]  /*0270*/  BAR.SYNC.DEFER_BLOCKING 0x0 ;  /* 0x0000000000007b1d */ /* 0x000fec0000010000 */
[----:B------:R-:W-:Y:S05]  /*0280*/  @P0 BRA `(.L_x_2) ;  /* 0x00000000001c0947 */ /* 0x000fea0003800000 */
[----:B------:R-:W2:Y:S04]  /*0290*/  LDG.E R5, desc[UR8][R2.64+0x4] ;  /* 0x0000040802057981 */ /* 0x000ea8000c1e1900 */
[----:B------:R-:W2:Y:S01]  /*02a0*/  LDG.E R0, desc[UR8][R2.64+0x8] ;  /* 0x0000080802007981 */ /* 0x000ea2000c1e1900 */
[----:B------:R-:W-:Y:S01]  /*02b0*/  IMAD.MOV.U32 R4, RZ, RZ, 0x1 ;  /* 0x00000001ff047424 */ /* 0x000fe200078e00ff */
[----:B--2---:R-:W-:-:S13]  /*02c0*/  ISETP.GT.AND P0, PT, R5, R0, PT ;  /* 0x000000000500720c */ /* 0x004fda0003f04270 */
[----:B------:R1:W-:Y:S04]  /*02d0*/  @P0 STG.E desc[UR8][R2.64+0x8], R5 ;  /* 0x0000080502000986 */ /* 0x0003e8000c101908 */
[----:B------:R1:W-:Y:S04]  /*02e0*/  @P0 STG.E desc[UR8][R2.64+0x4], R0 ;  /* 0x0000040002000986 */ /* 0x0003e8000c101908 */
[----:B------:R1:W-:Y:S02]  /*02f0*/  @P0 STS.U8 [UR5], R4 ;  /* 0x00000004ff000988 */ /* 0x0003e40008000005 */
.L_x_2:
[----:B------:R-:W-:Y:S05]  /*0300*/  BSYNC.RECONVERGENT B0 ;  /* 0x0000000000007941 */ /* 0x000fea0003800200 */
.L_x_0:
[----:B------:R-:W-:Y:S01]  /*0310*/  BAR.SYNC.DEFER_BLOCKING 0x0 ;  /* 0x0000000000007b1d */ /* 0x000fe20000010000 */
[----:B------:R-:W-:-:S07]  /*0320*/  UPLOP3.LUT UP0, UPT, UPT, UPT, UP0, 0x40, 0x4 ;  /* 0x000000000004789c */ /* 0x000fce0003f0e800 */
[----:B------:R-:W-:Y:S06]  /*0330*/  BAR.SYNC.DEFER_BLOCKING 0x0 ;  /* 0x0000000000007b1d */ /* 0x000fec0000010000 */
[----:B01----:R-:W-:Y:S04]  /*0340*/  LDS.U8 R0, [UR5+0x1] ;  /* 0x00000105ff007984 */ /* 0x003fe80008000000 */
[----:B------:R-:W0:Y:S02]  /*0350*/  LDS.U8 R5, [UR5] ;  /* 0x00000005ff057984 */ /* 0x000e240008000000 */
[----:B0-----:R-:W-:-:S13]  /*0360*/  LOP3.LUT P0, RZ, R0, 0xff, R5, 0xc8, !PT ;  /* 0x000000ff00ff7812 */ /* 0x001fda000780c805 */
[----:B------:R-:W-:Y:S05]  /*0370*/  @P0 BRA `(.L_x_3) ;  /* 0xfffffffc00600947 */ /* 0x000fea000383ffff */
[----:B------:R-:W-:Y:S05]  /*0380*/  EXIT ;  /* 0x000000000000794d */ /* 0x000fea0003800000 */
.L_x_4:
[----:B------:R-:W-:-:S00]  /*0390*/  BRA `(.L_x_4) ;  /* 0xfffffffc00fc7947 */ /* 0x000fc0000383ffff */
[----:B------:R-:W-:-:S00]  /*03a0*/  NOP ;  /* 0x0000000000007918 */ /* 0x000fc00000000000 */
        /* <DEDUP_REMOVED lines=13> */
.L_x_5:


//--------------------- .nv.shared._Z4sortPi      --------------------------
	.section	.nv.shared._Z4sortPi,"aw",@nobits
	.sectionflags	@""
.nv.shared._Z4sortPi:
	.zero		1026


//--------------------- .nv.shared.reserved.0     --------------------------
	.section	.nv.shared.reserved.0,"aw",@nobits
	.weak		__nv_reservedSMEM_offset_0_alias
	.size		__nv_reservedSMEM_offset_0_alias, 0, 64
	.other		__nv_reservedSMEM_offset_0_alias,@"STO_CUDA_RESERVED_SHARED STV_DEFAULT"
__nv_reservedSMEM_offset_0_alias:
	.zero		0
	.zero		64


//--------------------- .nv.constant0._Z4sortPi   --------------------------
	.section	.nv.constant0._Z4sortPi,"a",@progbits
	.sectionflags	@""
	.align	4
.nv.constant0._Z4sortPi:
	.zero		904


//--------------------- SYMBOLS --------------------------

	.type		.nv.reservedSmem.offset0,@object
	.size		.nv.reservedSmem.offset0,0x4
	.type		.nv.reservedSmem.cap,@object
	.size		.nv.reservedSmem.cap,0x4
